//
// Generated by NVIDIA NVVM Compiler
//
// Compiler Build ID: CL-36424714
// Cuda compilation tools, release 13.0, V13.0.88
// Based on NVVM 20.0.0
//

.version 9.0
.target sm_100
.address_size 64

	// .globl	_Z11bitonicSortPiiii

.visible .entry _Z11bitonicSortPiiii(
	.param .u64 .ptr .align 1 _Z11bitonicSortPiiii_param_0,
	.param .u32 _Z11bitonicSortPiiii_param_1,
	.param .u32 _Z11bitonicSortPiiii_param_2,
	.param .u32 _Z11bitonicSortPiiii_param_3
)
{
	.reg .pred 	%p<7>;
	.reg .b32 	%r<15>;
	.reg .b64 	%rd<11>;

	ld.param.u64 	%rd6, [_Z11bitonicSortPiiii_param_0];
	ld.param.u32 	%r8, [_Z11bitonicSortPiiii_param_1];
	ld.param.u32 	%r9, [_Z11bitonicSortPiiii_param_2];
	ld.param.u32 	%r7, [_Z11bitonicSortPiiii_param_3];
	cvta.to.global.u64 	%rd1, %rd6;
	mov.u32 	%r10, %tid.x;
	mov.u32 	%r11, %ntid.x;
	mov.u32 	%r12, %ctaid.x;
	mad.lo.s32 	%r1, %r11, %r12, %r10;
	xor.b32  	%r2, %r9, %r1;
	setp.le.u32 	%p1, %r2, %r1;
	max.u32 	%r13, %r2, %r1;
	setp.ge.u32 	%p2, %r13, %r8;
	or.pred  	%p3, %p2, %p1;
	@%p3 bra 	$L__BB0_6;
	and.b32  	%r14, %r7, %r1;
	setp.ne.s32 	%p4, %r14, 0;
	@%p4 bra 	$L__BB0_4;
	mul.wide.u32 	%rd9, %r1, 4;
	add.s64 	%rd2, %rd1, %rd9;
	ld.global.u32 	%r3, [%rd2];
	mul.wide.u32 	%rd10, %r2, 4;
	add.s64 	%rd3, %rd1, %rd10;
	ld.global.u32 	%r4, [%rd3];
	setp.le.s32 	%p6, %r3, %r4;
	@%p6 bra 	$L__BB0_6;
	st.global.u32 	[%rd2], %r4;
	st.global.u32 	[%rd3], %r3;
	bra.uni 	$L__BB0_6;
$L__BB0_4:
	mul.wide.u32 	%rd7, %r1, 4;
	add.s64 	%rd4, %rd1, %rd7;
	ld.global.u32 	%r5, [%rd4];
	mul.wide.u32 	%rd8, %r2, 4;
	add.s64 	%rd5, %rd1, %rd8;
	ld.global.u32 	%r6, [%rd5];
	setp.ge.s32 	%p5, %r5, %r6;
	@%p5 bra 	$L__BB0_6;
	st.global.u32 	[%rd4], %r6;
	st.global.u32 	[%rd5], %r5;
$L__BB0_6:
	ret;

}


// ===== COMPILED SASS (sm_100) =====

	.target	sm_100

	.elftype	@"ET_EXEC"


//--------------------- .note.nv.tkinfo           --------------------------
	.section	.note.nv.tkinfo,"",@"SHT_NOTE"
	.sectionflags	@"SHF_NOTE_NV_TKINFO"
	.tkinfo
        /*0018*/ 	.word	0x00000002
        /*0030*/ 	.string	""
        /*0030*/ 	.string	"ptxas"
        /*0030*/ 	.string	"Cuda compilation tools, release 13.0, V13.0.88"
        /*0030*/ 	.string	"Build cuda_13.0.r13.0/compiler.36424714_0"
        /*0030*/ 	.string	"-arch sm_100 -m 64 "



//--------------------- .note.nv.cuinfo           --------------------------
	.section	.note.nv.cuinfo,"",@"SHT_NOTE"
	.sectionflags	@"SHF_NOTE_NV_CUINFO"
        /*0018*/ 	.short	0x0002
        /*001a*/ 	.short	0x0064
        /*001c*/ 	.short	0x0082
	.zero		2


//--------------------- .nv.info                  --------------------------
	.section	.nv.info,"",@"SHT_CUDA_INFO"
	.align	4


	//----- nvinfo : EIATTR_REGCOUNT
	.align		4
        /*0000*/ 	.byte	0x04, 0x2f
        /*0002*/ 	.short	(.L_1 - .L_0)
	.align		4
.L_0:
        /*0004*/ 	.word	index@(_Z11bitonicSortPiiii)
        /*0008*/ 	.word	0x0000000a


	//----- nvinfo : EIATTR_FRAME_SIZE
	.align		4
.L_1:
        /*000c*/ 	.byte	0x04, 0x11
        /*000e*/ 	.short	(.L_3 - .L_2)
	.align		4
.L_2:
        /*0010*/ 	.word	index@(_Z11bitonicSortPiiii)
        /*0014*/ 	.word	0x00000000


	//----- nvinfo : EIATTR_MIN_STACK_SIZE
	.align		4
.L_3:
        /*0018*/ 	.byte	0x04, 0x12
        /*001a*/ 	.short	(.L_5 - .L_4)
	.align		4
.L_4:
        /*001c*/ 	.word	index@(_Z11bitonicSortPiiii)
        /*0020*/ 	.word	0x00000000
.L_5:


//--------------------- .nv.compat                --------------------------
	.section	.nv.compat,"",@"SHT_CUDA_COMPAT_INFO"
	.align	4
        /*0000*/ 	.byte	0x02, 0x09, 0x00, 0x00, 0x02, 0x02, 0x01, 0x00, 0x02, 0x05, 0x05, 0x00, 0x03, 0x07, 0x01, 0x01
        /*0010*/ 	.byte	0x02, 0x03, 0x00, 0x00, 0x02, 0x06, 0x01, 0x00, 0x04, 0x0b, 0x08, 0x00, 0x09, 0x00, 0x00, 0x00
        /*0020*/ 	.byte	0x00, 0x00, 0x00, 0x00


//--------------------- .nv.info._Z11bitonicSortPiiii --------------------------
	.section	.nv.info._Z11bitonicSortPiiii,"",@"SHT_CUDA_INFO"
	.sectionflags	@""
	.align	4


	//----- nvinfo : EIATTR_CUDA_API_VERSION
	.align		4
        /*0000*/ 	.byte	0x04, 0x37
        /*0002*/ 	.short	(.L_7 - .L_6)
.L_6:
        /*0004*/ 	.word	0x00000082


	//----- nvinfo : EIATTR_KPARAM_INFO
	.align		4
.L_7:
        /*0008*/ 	.byte	0x04, 0x17
        /*000a*/ 	.short	(.L_9 - .L_8)
.L_8:
        /*000c*/ 	.word	0x00000000
        /*0010*/ 	.short	0x0003
        /*0012*/ 	.short	0x0010
        /*0014*/ 	.byte	0x00, 0xf0, 0x11, 0x00


	//----- nvinfo : EIATTR_KPARAM_INFO
	.align		4
.L_9:
        /*0018*/ 	.byte	0x04, 0x17
        /*001a*/ 	.short	(.L_11 - .L_10)
.L_10:
        /*001c*/ 	.word	0x00000000
        /*0020*/ 	.short	0x0002
        /*0022*/ 	.short	0x000c
        /*0024*/ 	.byte	0x00, 0xf0, 0x11, 0x00


	//----- nvinfo : EIATTR_KPARAM_INFO
	.align		4
.L_11:
        /*0028*/ 	.byte	0x04, 0x17
        /*002a*/ 	.short	(.L_13 - .L_12)
.L_12:
        /*002c*/ 	.word	0x00000000
        /*0030*/ 	.short	0x0001
        /*0032*/ 	.short	0x0008
        /*0034*/ 	.byte	0x00, 0xf0, 0x11, 0x00


	//----- nvinfo : EIATTR_KPARAM_INFO
	.align		4
.L_13:
        /*0038*/ 	.byte	0x04, 0x17
        /*003a*/ 	.short	(.L_15 - .L_14)
.L_14:
        /*003c*/ 	.word	0x00000000
        /*0040*/ 	.short	0x0000
        /*0042*/ 	.short	0x0000
        /*0044*/ 	.byte	0x00, 0xf5, 0x21, 0x00


	//----- nvinfo : EIATTR_SPARSE_MMA_MASK
	.align		4
.L_15:
        /*0048*/ 	.byte	0x03, 0x50
        /*004a*/ 	.short	0x0000


	//----- nvinfo : EIATTR_MAXREG_COUNT
	.align		4
        /*004c*/ 	.byte	0x03, 0x1b
        /*004e*/ 	.short	0x00ff


	//----- nvinfo : EIATTR_MERCURY_ISA_VERSION
	.align		4
        /*0050*/ 	.byte	0x03, 0x5f
        /*0052*/ 	.short	0x0101


	//----- nvinfo : EIATTR_VRC_CTA_INIT_COUNT
	.align		4
        /*0054*/ 	.byte	0x02, 0x4a
	.zero		1
	.zero		1


	//----- nvinfo : EIATTR_EXIT_INSTR_OFFSETS
	.align		4
        /*0058*/ 	.byte	0x04, 0x1c
        /*005a*/ 	.short	(.L_17 - .L_16)


	//   ....[0]....
.L_16:
        /*005c*/ 	.word	0x000000a0


	//   ....[1]....
        /*0060*/ 	.word	0x00000150


	//   ....[2]....
        /*0064*/ 	.word	0x00000180


	//   ....[3]....
        /*0068*/ 	.word	0x000001f0


	//   ....[4]....
        /*006c*/ 	.word	0x00000220


	//----- nvinfo : EIATTR_CRS_STACK_SIZE
	.align		4
.L_17:
        /*0070*/ 	.byte	0x04, 0x1e
        /*0072*/ 	.short	(.L_19 - .L_18)
.L_18:
        /*0074*/ 	.word	0x00000000


	//----- nvinfo : EIATTR_CBANK_PARAM_SIZE
	.align		4
.L_19:
        /*0078*/ 	.byte	0x03, 0x19
        /*007a*/ 	.short	0x0014


	//----- nvinfo : EIATTR_PARAM_CBANK
	.align		4
        /*007c*/ 	.byte	0x04, 0x0a
        /*007e*/ 	.short	(.L_21 - .L_20)
	.align		4
.L_20:
        /*0080*/ 	.word	index@(.nv.constant0._Z11bitonicSortPiiii)
        /*0084*/ 	.short	0x0380
        /*0086*/ 	.short	0x0014


	//----- nvinfo : EIATTR_SW_WAR
	.align		4
.L_21:
        /*0088*/ 	.byte	0x04, 0x36
        /*008a*/ 	.short	(.L_23 - .L_22)
.L_22:
        /*008c*/ 	.word	0x00000008
.L_23:


//--------------------- .nv.callgraph             --------------------------
	.section	.nv.callgraph,"",@"SHT_CUDA_CALLGRAPH"
	.align	4
	.sectionentsize	8
	.align		4
        /*0000*/ 	.word	0x00000000
	.align		4
        /*0004*/ 	.word	0xffffffff
	.align		4
        /*0008*/ 	.word	0x00000000
	.align		4
        /*000c*/ 	.word	0xfffffffe
	.align		4
        /*0010*/ 	.word	0x00000000
	.align		4
        /*0014*/ 	.word	0xfffffffd
	.align		4
        /*0018*/ 	.word	0x00000000
	.align		4
        /*001c*/ 	.word	0xfffffffc


//--------------------- .text._Z11bitonicSortPiiii --------------------------
	.section	.text._Z11bitonicSortPiiii,"ax",@progbits
	.align	128
        .global         _Z11bitonicSortPiiii
        .type           _Z11bitonicSortPiiii,@function
        .size           _Z11bitonicSortPiiii,(.L_x_2 - _Z11bitonicSortPiiii)
        .other          _Z11bitonicSortPiiii,@"STO_CUDA_ENTRY STV_DEFAULT"
_Z11bitonicSortPiiii:
.text._Z11bitonicSortPiiii:
[----:B------:R-:W-:Y:S01]  /*0000*/  LDC R1, c[0x0][0x37c] ;  /* 0x0000df00ff017b82 */ /* 0x000fe20000000800 */
[----:B------:R-:W0:Y:S01]  /*0010*/  S2R R7, SR_TID.X ;  /* 0x0000000000077919 */ /* 0x000e220000002100 */
[----:B------:R-:W0:Y:S01]  /*0020*/  LDCU UR4, c[0x0][0x360] ;  /* 0x00006c00ff0477ac */ /* 0x000e220008000800 */
[----:B------:R-:W0:Y:S01]  /*0030*/  S2R R0, SR_CTAID.X ;  /* 0x0000000000007919 */ /* 0x000e220000002500 */
[----:B------:R-:W1:Y:S01]  /*0040*/  LDCU.64 UR6, c[0x0][0x388] ;  /* 0x00007100ff0677ac */ /* 0x000e620008000a00 */
[----:B0-----:R-:W-:-:S05]  /*0050*/  IMAD R7, R0, UR4, R7 ;  /* 0x0000000400077c24 */ /* 0x001fca000f8e0207 */
[----:B-1----:R-:W-:-:S04]  /*0060*/  LOP3.LUT R0, R7, UR7, RZ, 0x3c, !PT ;  /* 0x0000000707007c12 */ /* 0x002fc8000f8e3cff */
[----:B------:R-:W-:Y:S02]  /*0070*/  ISETP.GT.U32.AND P0, PT, R0, R7, PT ;  /* 0x000000070000720c */ /* 0x000fe40003f04070 */
[----:B------:R-:W-:-:S04]  /*0080*/  VIMNMX.U32 R2, PT, PT, R7, R0, !PT ;  /* 0x0000000007027248 */ /* 0x000fc80007fe0000 */
[----:B------:R-:W-:-:S13]  /*0090*/  ISETP.GE.U32.OR P0, PT, R2, UR6, !P0 ;  /* 0x0000000602007c0c */ /* 0x000fda000c706470 */
[----:B------:R-:W-:Y:S05]  /*00a0*/  @P0 EXIT ;  /* 0x000000000000094d */ /* 0x000fea0003800000 */
[----:B------:R-:W0:Y:S02]  /*00b0*/  LDCU UR4, c[0x0][0x390] ;  /* 0x00007200ff0477ac */ /* 0x000e240008000800 */
[----:B0-----:R-:W-:Y:S01]  /*00c0*/  LOP3.LUT P0, RZ, R7, UR4, RZ, 0xc0, !PT ;  /* 0x0000000407ff7c12 */ /* 0x001fe2000f80c0ff */
[----:B------:R-:W0:-:S12]  /*00d0*/  LDCU.64 UR4, c[0x0][0x358] ;  /* 0x00006b00ff0477ac */ /* 0x000e180008000a00 */
[----:B------:R-:W-:Y:S05]  /*00e0*/  @P0 BRA `(.L_x_0) ;  /* 0x0000000000280947 */ /* 0x000fea0003800000 */
[----:B------:R-:W1:Y:S02]  /*00f0*/  LDC.64 R4, c[0x0][0x380] ;  /* 0x0000e000ff047b82 */ /* 0x000e640000000a00 */
[----:B-1----:R-:W-:-:S04]  /*0100*/  IMAD.WIDE.U32 R2, R7, 0x4, R4 ;  /* 0x0000000407027825 */ /* 0x002fc800078e0004 */
[----:B------:R-:W-:Y:S01]  /*0110*/  IMAD.WIDE.U32 R4, R0, 0x4, R4 ;  /* 0x0000000400047825 */ /* 0x000fe200078e0004 */
[----:B0-----:R-:W2:Y:S04]  /*0120*/  LDG.E R7, desc[UR4][R2.64] ;  /* 0x0000000402077981 */ /* 0x001ea8000c1e1900 */
[----:B------:R-:W2:Y:S02]  /*0130*/  LDG.E R0, desc[UR4][R4.64] ;  /* 0x0000000404007981 */ /* 0x000ea4000c1e1900 */
[----:B--2---:R-:W-:-:S13]  /*0140*/  ISETP.GT.AND P0, PT, R7, R0, PT ;  /* 0x000000000700720c */ /* 0x004fda0003f04270 */
[----:B------:R-:W-:Y:S05]  /*0150*/  @!P0 EXIT ;  /* 0x000000000000894d */ /* 0x000fea0003800000 */
[----:B------:R-:W-:Y:S04]  /*0160*/  STG.E desc[UR4][R2.64], R0 ;  /* 0x0000000002007986 */ /* 0x000fe8000c101904 */
[----:B------:R-:W-:Y:S01]  /*0170*/  STG.E desc[UR4][R4.64], R7 ;  /* 0x0000000704007986 */ /* 0x000fe2000c101904 */
[----:B------:R-:W-:Y:S05]  /*0180*/  EXIT ;  /* 0x000000000000794d */ /* 0x000fea0003800000 */
.L_x_0:
[----:B------:R-:W1:Y:S02]  /*0190*/  LDC.64 R2, c[0x0][0x380] ;  /* 0x0000e000ff027b82 */ /* 0x000e640000000a00 */
[----:B-1----:R-:W-:-:S04]  /*01a0*/  IMAD.WIDE.U32 R4, R7, 0x4, R2 ;  /* 0x0000000407047825 */ /* 0x002fc800078e0002 */
[----:B------:R-:W-:Y:S01]  /*01b0*/  IMAD.WIDE.U32 R2, R0, 0x4, R2 ;  /* 0x0000000400027825 */ /* 0x000fe200078e0002 */
[----:B0-----:R-:W2:Y:S04]  /*01c0*/  LDG.E R7, desc[UR4][R4.64] ;  /* 0x0000000404077981 */ /* 0x001ea8000c1e1900 */
[----:B------:R-:W2:Y:S02]  /*01d0*/  LDG.E R0, desc[UR4][R2.64] ;  /* 0x0000000402007981 */ /* 0x000ea4000c1e1900 */
[----:B--2---:R-:W-:-:S13]  /*01e0*/  ISETP.GE.AND P0, PT, R7, R0, PT ;  /* 0x000000000700720c */ /* 0x004fda0003f06270 */
[----:B------:R-:W-:Y:S05]  /*01f0*/  @P0 EXIT ;  /* 0x000000000000094d */ /* 0x000fea0003800000 */
[----:B------:R-:W-:Y:S04]  /*0200*/  STG.E desc[UR4][R4.64], R0 ;  /* 0x0000000004007986 */ /* 0x000fe8000c101904 */
[----:B------:R-:W-:Y:S01]  /*0210*/  STG.E desc[UR4][R2.64], R7 ;  /* 0x0000000702007986 */ /* 0x000fe2000c101904 */
[----:B------:R-:W-:Y:S05]  /*0220*/  EXIT ;  /* 0x000000000000794d */ /* 0x000fea0003800000 */
.L_x_1:
[----:B------:R-:W-:-:S00]  /*0230*/  BRA `(.L_x_1) ;  /* 0xfffffffc00fc7947 */ /* 0x000fc0000383ffff */
[----:B------:R-:W-:-:S00]  /*0240*/  NOP ;  /* 0x0000000000007918 */ /* 0x000fc00000000000 */
        /* <DEDUP_REMOVED lines=11> */
.L_x_2:


//--------------------- .nv.shared.reserved.0     --------------------------
	.section	.nv.shared.reserved.0,"aw",@nobits
	.weak		__nv_reservedSMEM_offset_0_alias
	.size		__nv_reservedSMEM_offset_0_alias, 0, 64
	.other		__nv_reservedSMEM_offset_0_alias,@"STO_CUDA_RESERVED_SHARED STV_DEFAULT"
__nv_reservedSMEM_offset_0_alias:
	.zero		0
	.zero		64


//--------------------- .nv.constant0._Z11bitonicSortPiiii --------------------------
	.section	.nv.constant0._Z11bitonicSortPiiii,"a",@progbits
	.sectionflags	@""
	.align	4
.nv.constant0._Z11bitonicSortPiiii:
	.zero		916


//--------------------- SYMBOLS --------------------------

	.type		.nv.reservedSmem.offset0,@object
	.size		.nv.reservedSmem.offset0,0x4
